//
// Generated by NVIDIA NVVM Compiler
//
// Compiler Build ID: CL-36424714
// Cuda compilation tools, release 13.0, V13.0.88
// Based on NVVM 20.0.0
//

.version 9.0
.target sm_100
.address_size 64

	// .globl	_Z12mandelKernelffPiffiii

.visible .entry _Z12mandelKernelffPiffiii(
	.param .f32 _Z12mandelKernelffPiffiii_param_0,
	.param .f32 _Z12mandelKernelffPiffiii_param_1,
	.param .u64 .ptr .align 1 _Z12mandelKernelffPiffiii_param_2,
	.param .f32 _Z12mandelKernelffPiffiii_param_3,
	.param .f32 _Z12mandelKernelffPiffiii_param_4,
	.param .u32 _Z12mandelKernelffPiffiii_param_5,
	.param .u32 _Z12mandelKernelffPiffiii_param_6,
	.param .u32 _Z12mandelKernelffPiffiii_param_7
)
{
	.reg .pred 	%p<4>;
	.reg .b32 	%r<19>;
	.reg .b32 	%f<20>;
	.reg .b64 	%rd<7>;

	ld.param.f32 	%f9, [_Z12mandelKernelffPiffiii_param_0];
	ld.param.f32 	%f10, [_Z12mandelKernelffPiffiii_param_1];
	ld.param.u64 	%rd2, [_Z12mandelKernelffPiffiii_param_2];
	ld.param.f32 	%f11, [_Z12mandelKernelffPiffiii_param_3];
	ld.param.f32 	%f12, [_Z12mandelKernelffPiffiii_param_4];
	ld.param.u32 	%r4, [_Z12mandelKernelffPiffiii_param_5];
	ld.param.u32 	%r6, [_Z12mandelKernelffPiffiii_param_6];
	cvta.to.global.u64 	%rd3, %rd2;
	mov.u32 	%r7, %ctaid.x;
	mov.u32 	%r8, %ntid.x;
	mov.u32 	%r9, %tid.x;
	mad.lo.s32 	%r10, %r7, %r8, %r9;
	mov.u32 	%r11, %ctaid.y;
	mov.u32 	%r12, %ntid.y;
	mov.u32 	%r13, %tid.y;
	mad.lo.s32 	%r14, %r11, %r12, %r13;
	cvt.rn.f32.s32 	%f13, %r10;
	fma.rn.f32 	%f1, %f11, %f13, %f9;
	cvt.rn.f32.u32 	%f14, %r14;
	fma.rn.f32 	%f2, %f12, %f14, %f10;
	mul.lo.s32 	%r15, %r6, %r14;
	cvt.s64.s32 	%rd4, %r15;
	add.s64 	%rd5, %rd3, %rd4;
	mul.wide.s32 	%rd6, %r10, 4;
	add.s64 	%rd1, %rd5, %rd6;
	setp.lt.s32 	%p1, %r4, 1;
	mov.b32 	%r18, 0;
	@%p1 bra 	$L__BB0_4;
	mov.b32 	%r17, 0;
	mov.f32 	%f18, %f2;
	mov.f32 	%f19, %f1;
$L__BB0_2:
	mul.f32 	%f5, %f19, %f19;
	mul.f32 	%f6, %f18, %f18;
	add.f32 	%f15, %f5, %f6;
	setp.gt.f32 	%p2, %f15, 0f40800000;
	mov.u32 	%r18, %r17;
	@%p2 bra 	$L__BB0_4;
	sub.f32 	%f16, %f5, %f6;
	add.f32 	%f17, %f19, %f19;
	add.f32 	%f19, %f1, %f16;
	fma.rn.f32 	%f18, %f17, %f18, %f2;
	add.s32 	%r17, %r17, 1;
	setp.ne.s32 	%p3, %r17, %r4;
	mov.u32 	%r18, %r4;
	@%p3 bra 	$L__BB0_2;
$L__BB0_4:
	st.global.u32 	[%rd1], %r18;
	ret;

}


// ===== COMPILED SASS (sm_100) =====

	.target	sm_100

	.elftype	@"ET_EXEC"


//--------------------- .note.nv.tkinfo           --------------------------
	.section	.note.nv.tkinfo,"",@"SHT_NOTE"
	.sectionflags	@"SHF_NOTE_NV_TKINFO"
	.tkinfo
        /*0018*/ 	.word	0x00000002
        /*0030*/ 	.string	""
        /*0030*/ 	.string	"ptxas"
        /*0030*/ 	.string	"Cuda compilation tools, release 13.0, V13.0.88"
        /*0030*/ 	.string	"Build cuda_13.0.r13.0/compiler.36424714_0"
        /*0030*/ 	.string	"-arch sm_100 -m 64 "



//--------------------- .note.nv.cuinfo           --------------------------
	.section	.note.nv.cuinfo,"",@"SHT_NOTE"
	.sectionflags	@"SHF_NOTE_NV_CUINFO"
        /*0018*/ 	.short	0x0002
        /*001a*/ 	.short	0x0064
        /*001c*/ 	.short	0x0082
	.zero		2


//--------------------- .nv.info                  --------------------------
	.section	.nv.info,"",@"SHT_CUDA_INFO"
	.align	4


	//----- nvinfo : EIATTR_REGCOUNT
	.align		4
        /*0000*/ 	.byte	0x04, 0x2f
        /*0002*/ 	.short	(.L_1 - .L_0)
	.align		4
.L_0:
        /*0004*/ 	.word	index@(_Z12mandelKernelffPiffiii)
        /*0008*/ 	.word	0x00000010


	//----- nvinfo : EIATTR_FRAME_SIZE
	.align		4
.L_1:
        /*000c*/ 	.byte	0x04, 0x11
        /*000e*/ 	.short	(.L_3 - .L_2)
	.align		4
.L_2:
        /*0010*/ 	.word	index@(_Z12mandelKernelffPiffiii)
        /*0014*/ 	.word	0x00000000


	//----- nvinfo : EIATTR_MIN_STACK_SIZE
	.align		4
.L_3:
        /*0018*/ 	.byte	0x04, 0x12
        /*001a*/ 	.short	(.L_5 - .L_4)
	.align		4
.L_4:
        /*001c*/ 	.word	index@(_Z12mandelKernelffPiffiii)
        /*0020*/ 	.word	0x00000000
.L_5:


//--------------------- .nv.compat                --------------------------
	.section	.nv.compat,"",@"SHT_CUDA_COMPAT_INFO"
	.align	4
        /*0000*/ 	.byte	0x02, 0x09, 0x00, 0x00, 0x02, 0x02, 0x01, 0x00, 0x02, 0x05, 0x05, 0x00, 0x03, 0x07, 0x01, 0x01
        /*0010*/ 	.byte	0x02, 0x03, 0x00, 0x00, 0x02, 0x06, 0x01, 0x00, 0x04, 0x0b, 0x08, 0x00, 0x01, 0x00, 0x00, 0x00
        /*0020*/ 	.byte	0x00, 0x00, 0x00, 0x00


//--------------------- .nv.info._Z12mandelKernelffPiffiii --------------------------
	.section	.nv.info._Z12mandelKernelffPiffiii,"",@"SHT_CUDA_INFO"
	.sectionflags	@""
	.align	4


	//----- nvinfo : EIATTR_CUDA_API_VERSION
	.align		4
        /*0000*/ 	.byte	0x04, 0x37
        /*0002*/ 	.short	(.L_7 - .L_6)
.L_6:
        /*0004*/ 	.word	0x00000082


	//----- nvinfo : EIATTR_KPARAM_INFO
	.align		4
.L_7:
        /*0008*/ 	.byte	0x04, 0x17
        /*000a*/ 	.short	(.L_9 - .L_8)
.L_8:
        /*000c*/ 	.word	0x00000000
        /*0010*/ 	.short	0x0007
        /*0012*/ 	.short	0x0020
        /*0014*/ 	.byte	0x00, 0xf0, 0x11, 0x00


	//----- nvinfo : EIATTR_KPARAM_INFO
	.align		4
.L_9:
        /*0018*/ 	.byte	0x04, 0x17
        /*001a*/ 	.short	(.L_11 - .L_10)
.L_10:
        /*001c*/ 	.word	0x00000000
        /*0020*/ 	.short	0x0006
        /*0022*/ 	.short	0x001c
        /*0024*/ 	.byte	0x00, 0xf0, 0x11, 0x00


	//----- nvinfo : EIATTR_KPARAM_INFO
	.align		4
.L_11:
        /*0028*/ 	.byte	0x04, 0x17
        /*002a*/ 	.short	(.L_13 - .L_12)
.L_12:
        /*002c*/ 	.word	0x00000000
        /*0030*/ 	.short	0x0005
        /*0032*/ 	.short	0x0018
        /*0034*/ 	.byte	0x00, 0xf0, 0x11, 0x00


	//----- nvinfo : EIATTR_KPARAM_INFO
	.align		4
.L_13:
        /*0038*/ 	.byte	0x04, 0x17
        /*003a*/ 	.short	(.L_15 - .L_14)
.L_14:
        /*003c*/ 	.word	0x00000000
        /*0040*/ 	.short	0x0004
        /*0042*/ 	.short	0x0014
        /*0044*/ 	.byte	0x00, 0xf0, 0x11, 0x00


	//----- nvinfo : EIATTR_KPARAM_INFO
	.align		4
.L_15:
        /*0048*/ 	.byte	0x04, 0x17
        /*004a*/ 	.short	(.L_17 - .L_16)
.L_16:
        /*004c*/ 	.word	0x00000000
        /*0050*/ 	.short	0x0003
        /*0052*/ 	.short	0x0010
        /*0054*/ 	.byte	0x00, 0xf0, 0x11, 0x00


	//----- nvinfo : EIATTR_KPARAM_INFO
	.align		4
.L_17:
        /*0058*/ 	.byte	0x04, 0x17
        /*005a*/ 	.short	(.L_19 - .L_18)
.L_18:
        /*005c*/ 	.word	0x00000000
        /*0060*/ 	.short	0x0002
        /*0062*/ 	.short	0x0008
        /*0064*/ 	.byte	0x00, 0xf5, 0x21, 0x00


	//----- nvinfo : EIATTR_KPARAM_INFO
	.align		4
.L_19:
        /*0068*/ 	.byte	0x04, 0x17
        /*006a*/ 	.short	(.L_21 - .L_20)
.L_20:
        /*006c*/ 	.word	0x00000000
        /*0070*/ 	.short	0x0001
        /*0072*/ 	.short	0x0004
        /*0074*/ 	.byte	0x00, 0xf0, 0x11, 0x00


	//----- nvinfo : EIATTR_KPARAM_INFO
	.align		4
.L_21:
        /*0078*/ 	.byte	0x04, 0x17
        /*007a*/ 	.short	(.L_23 - .L_22)
.L_22:
        /*007c*/ 	.word	0x00000000
        /*0080*/ 	.short	0x0000
        /*0082*/ 	.short	0x0000
        /*0084*/ 	.byte	0x00, 0xf0, 0x11, 0x00


	//----- nvinfo : EIATTR_SPARSE_MMA_MASK
	.align		4
.L_23:
        /*0088*/ 	.byte	0x03, 0x50
        /*008a*/ 	.short	0x0000


	//----- nvinfo : EIATTR_MAXREG_COUNT
	.align		4
        /*008c*/ 	.byte	0x03, 0x1b
        /*008e*/ 	.short	0x00ff


	//----- nvinfo : EIATTR_MERCURY_ISA_VERSION
	.align		4
        /*0090*/ 	.byte	0x03, 0x5f
        /*0092*/ 	.short	0x0101


	//----- nvinfo : EIATTR_VRC_CTA_INIT_COUNT
	.align		4
        /*0094*/ 	.byte	0x02, 0x4a
	.zero		1
	.zero		1


	//----- nvinfo : EIATTR_EXIT_INSTR_OFFSETS
	.align		4
        /*0098*/ 	.byte	0x04, 0x1c
        /*009a*/ 	.short	(.L_25 - .L_24)


	//   ....[0]....
.L_24:
        /*009c*/ 	.word	0x000002d0


	//----- nvinfo : EIATTR_CRS_STACK_SIZE
	.align		4
.L_25:
        /*00a0*/ 	.byte	0x04, 0x1e
        /*00a2*/ 	.short	(.L_27 - .L_26)
.L_26:
        /*00a4*/ 	.word	0x00000000


	//----- nvinfo : EIATTR_CBANK_PARAM_SIZE
	.align		4
.L_27:
        /*00a8*/ 	.byte	0x03, 0x19
        /*00aa*/ 	.short	0x0024


	//----- nvinfo : EIATTR_PARAM_CBANK
	.align		4
        /*00ac*/ 	.byte	0x04, 0x0a
        /*00ae*/ 	.short	(.L_29 - .L_28)
	.align		4
.L_28:
        /*00b0*/ 	.word	index@(.nv.constant0._Z12mandelKernelffPiffiii)
        /*00b4*/ 	.short	0x0380
        /*00b6*/ 	.short	0x0024


	//----- nvinfo : EIATTR_SW_WAR
	.align		4
.L_29:
        /*00b8*/ 	.byte	0x04, 0x36
        /*00ba*/ 	.short	(.L_31 - .L_30)
.L_30:
        /*00bc*/ 	.word	0x00000008
.L_31:


//--------------------- .nv.callgraph             --------------------------
	.section	.nv.callgraph,"",@"SHT_CUDA_CALLGRAPH"
	.align	4
	.sectionentsize	8
	.align		4
        /*0000*/ 	.word	0x00000000
	.align		4
        /*0004*/ 	.word	0xffffffff
	.align		4
        /*0008*/ 	.word	0x00000000
	.align		4
        /*000c*/ 	.word	0xfffffffe
	.align		4
        /*0010*/ 	.word	0x00000000
	.align		4
        /*0014*/ 	.word	0xfffffffd
	.align		4
        /*0018*/ 	.word	0x00000000
	.align		4
        /*001c*/ 	.word	0xfffffffc


//--------------------- .text._Z12mandelKernelffPiffiii --------------------------
	.section	.text._Z12mandelKernelffPiffiii,"ax",@progbits
	.align	128
        .global         _Z12mandelKernelffPiffiii
        .type           _Z12mandelKernelffPiffiii,@function
        .size           _Z12mandelKernelffPiffiii,(.L_x_4 - _Z12mandelKernelffPiffiii)
        .other          _Z12mandelKernelffPiffiii,@"STO_CUDA_ENTRY STV_DEFAULT"
_Z12mandelKernelffPiffiii:
.text._Z12mandelKernelffPiffiii:
[----:B------:R-:W-:Y:S01]  /*0000*/  LDC R1, c[0x0][0x37c] ;  /* 0x0000df00ff017b82 */ /* 0x000fe20000000800 */
[----:B------:R-:W0:Y:S07]  /*0010*/  S2R R3, SR_TID.Y ;  /* 0x0000000000037919 */ /* 0x000e2e0000002200 */
[----:B------:R-:W1:Y:S01]  /*0020*/  LDC R5, c[0x0][0x360] ;  /* 0x0000d800ff057b82 */ /* 0x000e620000000800 */
[----:B------:R-:W2:Y:S01]  /*0030*/  LDCU.128 UR8, c[0x0][0x390] ;  /* 0x00007200ff0877ac */ /* 0x000ea20008000c00 */
[----:B------:R-:W1:Y:S06]  /*0040*/  S2R R2, SR_TID.X ;  /* 0x0000000000027919 */ /* 0x000e6c0000002100 */
[----:B------:R-:W0:Y:S08]  /*0050*/  S2UR UR5, SR_CTAID.Y ;  /* 0x00000000000579c3 */ /* 0x000e300000002600 */
[----:B------:R-:W0:Y:S01]  /*0060*/  LDC R0, c[0x0][0x364] ;  /* 0x0000d900ff007b82 */ /* 0x000e220000000800 */
[----:B--2---:R-:W-:-:S07]  /*0070*/  UISETP.GE.AND UP0, UPT, UR10, 0x1, UPT ;  /* 0x000000010a00788c */ /* 0x004fce000bf06270 */
[----:B------:R-:W1:Y:S08]  /*0080*/  S2UR UR4, SR_CTAID.X ;  /* 0x00000000000479c3 */ /* 0x000e700000002500 */
[----:B------:R-:W2:Y:S08]  /*0090*/  LDC.64 R10, c[0x0][0x388] ;  /* 0x0000e200ff0a7b82 */ /* 0x000eb00000000a00 */
[----:B------:R-:W3:Y:S01]  /*00a0*/  LDC.64 R8, c[0x0][0x380] ;  /* 0x0000e000ff087b82 */ /* 0x000ee20000000a00 */
[----:B0-----:R-:W-:-:S04]  /*00b0*/  IMAD R0, R0, UR5, R3 ;  /* 0x0000000500007c24 */ /* 0x001fc8000f8e0203 */
[----:B------:R-:W-:Y:S01]  /*00c0*/  IMAD R3, R0, UR11, RZ ;  /* 0x0000000b00037c24 */ /* 0x000fe2000f8e02ff */
[----:B------:R-:W-:Y:S01]  /*00d0*/  I2FP.F32.U32 R0, R0 ;  /* 0x0000000000007245 */ /* 0x000fe20000201000 */
[----:B-1----:R-:W-:Y:S01]  /*00e0*/  IMAD R5, R5, UR4, R2 ;  /* 0x0000000405057c24 */ /* 0x002fe2000f8e0202 */
[----:B------:R-:W0:Y:S04]  /*00f0*/  LDCU.64 UR4, c[0x0][0x358] ;  /* 0x00006b00ff0477ac */ /* 0x000e280008000a00 */
[----:B------:R-:W-:Y:S02]  /*0100*/  I2FP.F32.S32 R7, R5 ;  /* 0x0000000500077245 */ /* 0x000fe40000201400 */
[----:B--2---:R-:W-:-:S04]  /*0110*/  IADD3 R2, P0, PT, R3, R10, RZ ;  /* 0x0000000a03027210 */ /* 0x004fc80007f1e0ff */
[----:B------:R-:W-:Y:S01]  /*0120*/  LEA.HI.X.SX32 R3, R3, R11, 0x1, P0 ;  /* 0x0000000b03037211 */ /* 0x000fe200000f0eff */
[----:B---3--:R-:W-:Y:S02]  /*0130*/  FFMA R7, R7, UR8, R8 ;  /* 0x0000000807077c23 */ /* 0x008fe40008000008 */
[----:B------:R-:W-:-:S04]  /*0140*/  IMAD.WIDE R2, R5, 0x4, R2 ;  /* 0x0000000405027825 */ /* 0x000fc800078e0202 */
[----:B------:R-:W-:Y:S02]  /*0150*/  HFMA2 R5, -RZ, RZ, 0, 0 ;  /* 0x00000000ff057431 */ /* 0x000fe400000001ff */
[----:B------:R-:W-:Y:S01]  /*0160*/  FFMA R0, R0, UR9, R9 ;  /* 0x0000000900007c23 */ /* 0x000fe20008000009 */
[----:B0-----:R-:W-:Y:S06]  /*0170*/  BRA.U !UP0, `(.L_x_0) ;  /* 0x0000000108507547 */ /* 0x001fec000b800000 */
[----:B------:R-:W-:Y:S01]  /*0180*/  BSSY.RECONVERGENT B0, `(.L_x_0) ;  /* 0x0000013000007945 */ /* 0x000fe20003800200 */
[----:B------:R-:W-:Y:S01]  /*0190*/  MOV R5, RZ ;  /* 0x000000ff00057202 */ /* 0x000fe20000000f00 */
[----:B------:R-:W0:Y:S01]  /*01a0*/  LDCU UR6, c[0x0][0x398] ;  /* 0x00007300ff0677ac */ /* 0x000e220008000800 */
[----:B------:R-:W-:Y:S02]  /*01b0*/  MOV R9, R0 ;  /* 0x0000000000097202 */ /* 0x000fe40000000f00 */
[----:B------:R-:W-:Y:S01]  /*01c0*/  MOV R4, R7 ;  /* 0x0000000700047202 */ /* 0x000fe20000000f00 */
[----:B------:R-:W1:Y:S06]  /*01d0*/  LDCU UR7, c[0x0][0x398] ;  /* 0x00007300ff0777ac */ /* 0x000e6c0008000800 */
.L_x_2:
[----:B------:R-:W-:Y:S01]  /*01e0*/  FMUL R6, R4, R4 ;  /* 0x0000000404067220 */ /* 0x000fe20000400000 */
[----:B------:R-:W-:-:S04]  /*01f0*/  FMUL R13, R9, R9 ;  /* 0x00000009090d7220 */ /* 0x000fc80000400000 */
[----:B------:R-:W-:-:S05]  /*0200*/  FADD R8, R6, R13 ;  /* 0x0000000d06087221 */ /* 0x000fca0000000000 */
[----:B------:R-:W-:-:S13]  /*0210*/  FSETP.GT.AND P0, PT, R8, 4, PT ;  /* 0x408000000800780b */ /* 0x000fda0003f04000 */
[----:B------:R-:W-:Y:S05]  /*0220*/  @P0 BRA `(.L_x_1) ;  /* 0x0000000000200947 */ /* 0x000fea0003800000 */
[----:B------:R-:W-:Y:S01]  /*0230*/  IADD3 R5, PT, PT, R5, 0x1, RZ ;  /* 0x0000000105057810 */ /* 0x000fe20007ffe0ff */
[----:B------:R-:W-:Y:S01]  /*0240*/  FADD R11, R4, R4 ;  /* 0x00000004040b7221 */ /* 0x000fe20000000000 */
[----:B------:R-:W-:Y:S02]  /*0250*/  FADD R4, R6, -R13 ;  /* 0x8000000d06047221 */ /* 0x000fe40000000000 */
[----:B-1----:R-:W-:Y:S01]  /*0260*/  ISETP.NE.AND P0, PT, R5, UR7, PT ;  /* 0x0000000705007c0c */ /* 0x002fe2000bf05270 */
[----:B------:R-:W-:Y:S01]  /*0270*/  FFMA R9, R11, R9, R0 ;  /* 0x000000090b097223 */ /* 0x000fe20000000000 */
[----:B------:R-:W-:-:S11]  /*0280*/  FADD R4, R7, R4 ;  /* 0x0000000407047221 */ /* 0x000fd60000000000 */
[----:B------:R-:W-:Y:S05]  /*0290*/  @P0 BRA `(.L_x_2) ;  /* 0xfffffffc00d00947 */ /* 0x000fea000383ffff */
[----:B0-----:R-:W-:-:S07]  /*02a0*/  MOV R5, UR6 ;  /* 0x0000000600057c02 */ /* 0x001fce0008000f00 */
.L_x_1:
[----:B01----:R-:W-:Y:S05]  /*02b0*/  BSYNC.RECONVERGENT B0 ;  /* 0x0000000000007941 */ /* 0x003fea0003800200 */
.L_x_0:
[----:B------:R-:W-:Y:S01]  /*02c0*/  STG.E desc[UR4][R2.64], R5 ;  /* 0x0000000502007986 */ /* 0x000fe2000c101904 */
[----:B------:R-:W-:Y:S05]  /*02d0*/  EXIT ;  /* 0x000000000000794d */ /* 0x000fea0003800000 */
.L_x_3:
[----:B------:R-:W-:-:S00]  /*02e0*/  BRA `(.L_x_3) ;  /* 0xfffffffc00fc7947 */ /* 0x000fc0000383ffff */
[----:B------:R-:W-:-:S00]  /*02f0*/  NOP ;  /* 0x0000000000007918 */ /* 0x000fc00000000000 */
        /* <DEDUP_REMOVED lines=8> */
.L_x_4:


//--------------------- .nv.shared.reserved.0     --------------------------
	.section	.nv.shared.reserved.0,"aw",@nobits
	.weak		__nv_reservedSMEM_offset_0_alias
	.size		__nv_reservedSMEM_offset_0_alias, 0, 64
	.other		__nv_reservedSMEM_offset_0_alias,@"STO_CUDA_RESERVED_SHARED STV_DEFAULT"
__nv_reservedSMEM_offset_0_alias:
	.zero		0
	.zero		64


//--------------------- .nv.constant0._Z12mandelKernelffPiffiii --------------------------
	.section	.nv.constant0._Z12mandelKernelffPiffiii,"a",@progbits
	.sectionflags	@""
	.align	4
.nv.constant0._Z12mandelKernelffPiffiii:
	.zero		932


//--------------------- SYMBOLS --------------------------

	.type		.nv.reservedSmem.offset0,@object
	.size		.nv.reservedSmem.offset0,0x4
